//
// Generated by NVIDIA NVVM Compiler
//
// Compiler Build ID: CL-36424714
// Cuda compilation tools, release 13.0, V13.0.88
// Based on NVVM 20.0.0
//

.version 9.0
.target sm_100
.address_size 64

	// .globl	_Z10radix_sortPjjjjS_S_
.extern .func  (.param .b32 func_retval0) vprintf
(
	.param .b64 vprintf_param_0,
	.param .b64 vprintf_param_1
)
;
.global .align 1 .b8 $str[8] = {116, 105, 100, 61, 37, 100, 10};

.visible .entry _Z10radix_sortPjjjjS_S_(
	.param .u64 .ptr .align 1 _Z10radix_sortPjjjjS_S__param_0,
	.param .u32 _Z10radix_sortPjjjjS_S__param_1,
	.param .u32 _Z10radix_sortPjjjjS_S__param_2,
	.param .u32 _Z10radix_sortPjjjjS_S__param_3,
	.param .u64 .ptr .align 1 _Z10radix_sortPjjjjS_S__param_4,
	.param .u64 .ptr .align 1 _Z10radix_sortPjjjjS_S__param_5
)
{
	.local .align 8 .b8 	__local_depot0[8];
	.reg .b64 	%SP;
	.reg .b64 	%SPL;
	.reg .pred 	%p<9>;
	.reg .b32 	%r<48>;
	.reg .b64 	%rd<24>;

	mov.u64 	%SPL, __local_depot0;
	cvta.local.u64 	%SP, %SPL;
	ld.param.u64 	%rd4, [_Z10radix_sortPjjjjS_S__param_0];
	ld.param.u32 	%r20, [_Z10radix_sortPjjjjS_S__param_1];
	ld.param.u32 	%r21, [_Z10radix_sortPjjjjS_S__param_2];
	ld.param.u32 	%r22, [_Z10radix_sortPjjjjS_S__param_3];
	ld.param.u64 	%rd5, [_Z10radix_sortPjjjjS_S__param_4];
	ld.param.u64 	%rd6, [_Z10radix_sortPjjjjS_S__param_5];
	cvta.to.global.u64 	%rd1, %rd5;
	cvta.to.global.u64 	%rd2, %rd6;
	cvta.to.global.u64 	%rd3, %rd4;
	add.u64 	%rd7, %SP, 0;
	add.u64 	%rd8, %SPL, 0;
	mov.u32 	%r23, %tid.x;
	mul.lo.s32 	%r1, %r22, %r23;
	st.local.u32 	[%rd8], %r1;
	mov.u64 	%rd9, $str;
	cvta.global.u64 	%rd10, %rd9;
	{ // callseq 0, 0
	.param .b64 param0;
	st.param.b64 	[param0], %rd10;
	.param .b64 param1;
	st.param.b64 	[param1], %rd7;
	.param .b32 retval0;
	call.uni (retval0), 
	vprintf, 
	(
	param0, 
	param1
	);
	ld.param.b32 	%r24, [retval0];
	} // callseq 0
	setp.eq.s32 	%p1, %r21, 0;
	@%p1 bra 	$L__BB0_14;
	mov.b32 	%r39, 0;
$L__BB0_2:
	mov.b32 	%r28, 1;
	shl.b32 	%r3, %r28, %r39;
	mov.b32 	%r40, 0;
	mov.u32 	%r41, %r40;
	mov.u32 	%r42, %r40;
$L__BB0_3:
	add.s32 	%r29, %r40, %r1;
	mul.wide.u32 	%rd11, %r29, 4;
	add.s64 	%rd12, %rd3, %rd11;
	ld.global.u32 	%r7, [%rd12];
	and.b32  	%r30, %r7, %r3;
	setp.eq.s32 	%p2, %r30, 0;
	@%p2 bra 	$L__BB0_5;
	add.s32 	%r31, %r41, %r1;
	mul.wide.u32 	%rd13, %r31, 4;
	add.s64 	%rd14, %rd2, %rd13;
	st.global.u32 	[%rd14], %r7;
	add.s32 	%r41, %r41, %r20;
	bra.uni 	$L__BB0_6;
$L__BB0_5:
	add.s32 	%r32, %r42, %r1;
	mul.wide.u32 	%rd15, %r32, 4;
	add.s64 	%rd16, %rd1, %rd15;
	st.global.u32 	[%rd16], %r7;
	add.s32 	%r42, %r42, %r20;
$L__BB0_6:
	setp.eq.s32 	%p3, %r42, 0;
	@%p3 bra 	$L__BB0_9;
	mov.b32 	%r46, 0;
	mov.u32 	%r45, %r1;
$L__BB0_8:
	mul.wide.u32 	%rd17, %r45, 4;
	add.s64 	%rd18, %rd1, %rd17;
	ld.global.u32 	%r34, [%rd18];
	add.s64 	%rd19, %rd3, %rd17;
	st.global.u32 	[%rd19], %r34;
	add.s32 	%r46, %r46, %r20;
	add.s32 	%r45, %r45, %r20;
	setp.lt.u32 	%p4, %r46, %r42;
	@%p4 bra 	$L__BB0_8;
$L__BB0_9:
	setp.eq.s32 	%p5, %r41, 0;
	@%p5 bra 	$L__BB0_12;
	mov.b32 	%r47, 0;
$L__BB0_11:
	add.s32 	%r36, %r47, %r1;
	mul.wide.u32 	%rd20, %r36, 4;
	add.s64 	%rd21, %rd2, %rd20;
	ld.global.u32 	%r37, [%rd21];
	add.s32 	%r38, %r36, %r42;
	mul.wide.u32 	%rd22, %r38, 4;
	add.s64 	%rd23, %rd3, %rd22;
	st.global.u32 	[%rd23], %r37;
	add.s32 	%r47, %r47, %r20;
	setp.lt.u32 	%p6, %r47, %r41;
	@%p6 bra 	$L__BB0_11;
$L__BB0_12:
	add.s32 	%r40, %r40, 1;
	setp.ne.s32 	%p7, %r40, %r21;
	@%p7 bra 	$L__BB0_3;
	add.s32 	%r39, %r39, 1;
	setp.ne.s32 	%p8, %r39, 32;
	@%p8 bra 	$L__BB0_2;
$L__BB0_14:
	bar.sync 	0;
	ret;

}


// ===== COMPILED SASS (sm_100) =====

	.target	sm_100

	.elftype	@"ET_EXEC"


//--------------------- .note.nv.tkinfo           --------------------------
	.section	.note.nv.tkinfo,"",@"SHT_NOTE"
	.sectionflags	@"SHF_NOTE_NV_TKINFO"
	.tkinfo
        /*0018*/ 	.word	0x00000002
        /*0030*/ 	.string	""
        /*0030*/ 	.string	"ptxas"
        /*0030*/ 	.string	"Cuda compilation tools, release 13.0, V13.0.88"
        /*0030*/ 	.string	"Build cuda_13.0.r13.0/compiler.36424714_0"
        /*0030*/ 	.string	"-arch sm_100 -m 64 "



//--------------------- .note.nv.cuinfo           --------------------------
	.section	.note.nv.cuinfo,"",@"SHT_NOTE"
	.sectionflags	@"SHF_NOTE_NV_CUINFO"
        /*0018*/ 	.short	0x0002
        /*001a*/ 	.short	0x0064
        /*001c*/ 	.short	0x0082
	.zero		2


//--------------------- .nv.info                  --------------------------
	.section	.nv.info,"",@"SHT_CUDA_INFO"
	.align	4


	//----- nvinfo : EIATTR_REGCOUNT
	.align		4
        /*0000*/ 	.byte	0x04, 0x2f
        /*0002*/ 	.short	(.L_2 - .L_1)
	.align		4
.L_1:
        /*0004*/ 	.word	index@(_Z10radix_sortPjjjjS_S_)
        /*0008*/ 	.word	0x0000001c


	//----- nvinfo : EIATTR_FRAME_SIZE
	.align		4
.L_2:
        /*000c*/ 	.byte	0x04, 0x11
        /*000e*/ 	.short	(.L_4 - .L_3)
	.align		4
.L_3:
        /*0010*/ 	.word	index@(_Z10radix_sortPjjjjS_S_)
        /*0014*/ 	.word	0x00000008


	//----- nvinfo : EIATTR_MIN_STACK_SIZE
	.align		4
.L_4:
        /*0018*/ 	.byte	0x04, 0x12
        /*001a*/ 	.short	(.L_6 - .L_5)
	.align		4
.L_5:
        /*001c*/ 	.word	index@(_Z10radix_sortPjjjjS_S_)
        /*0020*/ 	.word	0x00000008
.L_6:


//--------------------- .nv.compat                --------------------------
	.section	.nv.compat,"",@"SHT_CUDA_COMPAT_INFO"
	.align	4
        /*0000*/ 	.byte	0x02, 0x09, 0x00, 0x00, 0x02, 0x02, 0x01, 0x00, 0x02, 0x05, 0x05, 0x00, 0x03, 0x07, 0x01, 0x01
        /*0010*/ 	.byte	0x02, 0x03, 0x00, 0x00, 0x02, 0x06, 0x01, 0x00, 0x04, 0x0b, 0x08, 0x00, 0x09, 0x00, 0x00, 0x00
        /*0020*/ 	.byte	0x00, 0x00, 0x00, 0x00


//--------------------- .nv.info._Z10radix_sortPjjjjS_S_ --------------------------
	.section	.nv.info._Z10radix_sortPjjjjS_S_,"",@"SHT_CUDA_INFO"
	.sectionflags	@""
	.align	4


	//----- nvinfo : EIATTR_CUDA_API_VERSION
	.align		4
        /*0000*/ 	.byte	0x04, 0x37
        /*0002*/ 	.short	(.L_8 - .L_7)
.L_7:
        /*0004*/ 	.word	0x00000082


	//----- nvinfo : EIATTR_KPARAM_INFO
	.align		4
.L_8:
        /*0008*/ 	.byte	0x04, 0x17
        /*000a*/ 	.short	(.L_10 - .L_9)
.L_9:
        /*000c*/ 	.word	0x00000000
        /*0010*/ 	.short	0x0005
        /*0012*/ 	.short	0x0020
        /*0014*/ 	.byte	0x00, 0xf5, 0x21, 0x00


	//----- nvinfo : EIATTR_KPARAM_INFO
	.align		4
.L_10:
        /*0018*/ 	.byte	0x04, 0x17
        /*001a*/ 	.short	(.L_12 - .L_11)
.L_11:
        /*001c*/ 	.word	0x00000000
        /*0020*/ 	.short	0x0004
        /*0022*/ 	.short	0x0018
        /*0024*/ 	.byte	0x00, 0xf5, 0x21, 0x00


	//----- nvinfo : EIATTR_KPARAM_INFO
	.align		4
.L_12:
        /*0028*/ 	.byte	0x04, 0x17
        /*002a*/ 	.short	(.L_14 - .L_13)
.L_13:
        /*002c*/ 	.word	0x00000000
        /*0030*/ 	.short	0x0003
        /*0032*/ 	.short	0x0010
        /*0034*/ 	.byte	0x00, 0xf0, 0x11, 0x00


	//----- nvinfo : EIATTR_KPARAM_INFO
	.align		4
.L_14:
        /*0038*/ 	.byte	0x04, 0x17
        /*003a*/ 	.short	(.L_16 - .L_15)
.L_15:
        /*003c*/ 	.word	0x00000000
        /*0040*/ 	.short	0x0002
        /*0042*/ 	.short	0x000c
        /*0044*/ 	.byte	0x00, 0xf0, 0x11, 0x00


	//----- nvinfo : EIATTR_KPARAM_INFO
	.align		4
.L_16:
        /*0048*/ 	.byte	0x04, 0x17
        /*004a*/ 	.short	(.L_18 - .L_17)
.L_17:
        /*004c*/ 	.word	0x00000000
        /*0050*/ 	.short	0x0001
        /*0052*/ 	.short	0x0008
        /*0054*/ 	.byte	0x00, 0xf0, 0x11, 0x00


	//----- nvinfo : EIATTR_KPARAM_INFO
	.align		4
.L_18:
        /*0058*/ 	.byte	0x04, 0x17
        /*005a*/ 	.short	(.L_20 - .L_19)
.L_19:
        /*005c*/ 	.word	0x00000000
        /*0060*/ 	.short	0x0000
        /*0062*/ 	.short	0x0000
        /*0064*/ 	.byte	0x00, 0xf5, 0x21, 0x00


	//----- nvinfo : EIATTR_SPARSE_MMA_MASK
	.align		4
.L_20:
        /*0068*/ 	.byte	0x03, 0x50
        /*006a*/ 	.short	0x0000


	//----- nvinfo : EIATTR_MAXREG_COUNT
	.align		4
        /*006c*/ 	.byte	0x03, 0x1b
        /*006e*/ 	.short	0x00ff


	//----- nvinfo : EIATTR_NUM_BARRIERS
	.align		4
        /*0070*/ 	.byte	0x02, 0x4c
        /*0072*/ 	.byte	0x01
	.zero		1


	//----- nvinfo : EIATTR_EXTERNS
	.align		4
        /*0074*/ 	.byte	0x04, 0x0f
        /*0076*/ 	.short	(.L_22 - .L_21)


	//   ....[0]....
	.align		4
.L_21:
        /*0078*/ 	.word	index@(vprintf)


	//----- nvinfo : EIATTR_MERCURY_ISA_VERSION
	.align		4
.L_22:
        /*007c*/ 	.byte	0x03, 0x5f
        /*007e*/ 	.short	0x0101


	//----- nvinfo : EIATTR_VRC_CTA_INIT_COUNT
	.align		4
        /*0080*/ 	.byte	0x02, 0x4a
	.zero		1
	.zero		1


	//----- nvinfo : EIATTR_SYSCALL_OFFSETS
	.align		4
        /*0084*/ 	.byte	0x04, 0x46
        /*0086*/ 	.short	(.L_24 - .L_23)


	//   ....[0]....
.L_23:
        /*0088*/ 	.word	0x00000100


	//----- nvinfo : EIATTR_EXIT_INSTR_OFFSETS
	.align		4
.L_24:
        /*008c*/ 	.byte	0x04, 0x1c
        /*008e*/ 	.short	(.L_26 - .L_25)


	//   ....[0]....
.L_25:
        /*0090*/ 	.word	0x00000600


	//----- nvinfo : EIATTR_CRS_STACK_SIZE
	.align		4
.L_26:
        /*0094*/ 	.byte	0x04, 0x1e
        /*0096*/ 	.short	(.L_28 - .L_27)
.L_27:
        /*0098*/ 	.word	0x00000000


	//----- nvinfo : EIATTR_CBANK_PARAM_SIZE
	.align		4
.L_28:
        /*009c*/ 	.byte	0x03, 0x19
        /*009e*/ 	.short	0x0028


	//----- nvinfo : EIATTR_PARAM_CBANK
	.align		4
        /*00a0*/ 	.byte	0x04, 0x0a
        /*00a2*/ 	.short	(.L_30 - .L_29)
	.align		4
.L_29:
        /*00a4*/ 	.word	index@(.nv.constant0._Z10radix_sortPjjjjS_S_)
        /*00a8*/ 	.short	0x0380
        /*00aa*/ 	.short	0x0028


	//----- nvinfo : EIATTR_SW_WAR
	.align		4
.L_30:
        /*00ac*/ 	.byte	0x04, 0x36
        /*00ae*/ 	.short	(.L_32 - .L_31)
.L_31:
        /*00b0*/ 	.word	0x00000008
.L_32:


//--------------------- .nv.callgraph             --------------------------
	.section	.nv.callgraph,"",@"SHT_CUDA_CALLGRAPH"
	.align	4
	.sectionentsize	8
	.align		4
        /*0000*/ 	.word	0x00000000
	.align		4
        /*0004*/ 	.word	0xffffffff
	.align		4
        /*0008*/ 	.word	index@(_Z10radix_sortPjjjjS_S_)
	.align		4
        /*000c*/ 	.word	index@(vprintf)
	.align		4
        /*0010*/ 	.word	0x00000000
	.align		4
        /*0014*/ 	.word	0xfffffffe
	.align		4
        /*0018*/ 	.word	0x00000000
	.align		4
        /*001c*/ 	.word	0xfffffffd
	.align		4
        /*0020*/ 	.word	0x00000000
	.align		4
        /*0024*/ 	.word	0xfffffffc


//--------------------- .nv.constant4             --------------------------
	.section	.nv.constant4,"a",@progbits
	.align	8
	.align		8
.nv.constant4:
        /*0000*/ 	.dword	vprintf
	.align		8
        /*0008*/ 	.dword	$str


//--------------------- .text._Z10radix_sortPjjjjS_S_ --------------------------
	.section	.text._Z10radix_sortPjjjjS_S_,"ax",@progbits
	.align	128
        .global         _Z10radix_sortPjjjjS_S_
        .type           _Z10radix_sortPjjjjS_S_,@function
        .size           _Z10radix_sortPjjjjS_S_,(.L_x_12 - _Z10radix_sortPjjjjS_S_)
        .other          _Z10radix_sortPjjjjS_S_,@"STO_CUDA_ENTRY STV_DEFAULT"
_Z10radix_sortPjjjjS_S_:
.text._Z10radix_sortPjjjjS_S_:
[----:B------:R-:W0:Y:S01]  /*0000*/  LDC R1, c[0x0][0x37c] ;  /* 0x0000df00ff017b82 */ /* 0x000e220000000800 */
[----:B------:R-:W1:Y:S01]  /*0010*/  S2R R2, SR_TID.X ;  /* 0x0000000000027919 */ /* 0x000e620000002100 */
[----:B------:R-:W1:Y:S01]  /*0020*/  LDCU UR5, c[0x0][0x390] ;  /* 0x00007200ff0577ac */ /* 0x000e620008000800 */
[----:B0-----:R-:W-:Y:S01]  /*0030*/  VIADD R1, R1, 0xfffffff8 ;  /* 0xfffffff801017836 */ /* 0x001fe20000000000 */
[----:B------:R-:W-:Y:S01]  /*0040*/  MOV R0, 0x0 ;  /* 0x0000000000007802 */ /* 0x000fe20000000f00 */
[----:B------:R-:W0:Y:S03]  /*0050*/  LDCU UR4, c[0x0][0x2f8] ;  /* 0x00005f00ff0477ac */ /* 0x000e260008000800 */
[----:B------:R2:W3:Y:S01]  /*0060*/  LDC.64 R8, c[0x4][R0] ;  /* 0x0100000000087b82 */ /* 0x0004e20000000a00 */
[----:B------:R-:W4:Y:S01]  /*0070*/  LDCU.64 UR6, c[0x4][0x8] ;  /* 0x01000100ff0677ac */ /* 0x000f220008000a00 */
[----:B0-----:R-:W-:Y:S01]  /*0080*/  IADD3 R6, P0, PT, R1, UR4, RZ ;  /* 0x0000000401067c10 */ /* 0x001fe2000ff1e0ff */
[----:B----4-:R-:W-:-:S02]  /*0090*/  IMAD.U32 R4, RZ, RZ, UR6 ;  /* 0x00000006ff047e24 */ /* 0x010fc4000f8e00ff */
[----:B------:R-:W-:Y:S02]  /*00a0*/  IMAD.U32 R5, RZ, RZ, UR7 ;  /* 0x00000007ff057e24 */ /* 0x000fe4000f8e00ff */
[----:B-1----:R-:W-:Y:S01]  /*00b0*/  IMAD R2, R2, UR5, RZ ;  /* 0x0000000502027c24 */ /* 0x002fe2000f8e02ff */
[----:B------:R-:W0:Y:S04]  /*00c0*/  LDCU UR5, c[0x0][0x2fc] ;  /* 0x00005f80ff0577ac */ /* 0x000e280008000800 */
[----:B------:R2:W-:Y:S02]  /*00d0*/  STL [R1], R2 ;  /* 0x0000000201007387 */ /* 0x0005e40000100800 */
[----:B0-2---:R-:W-:-:S07]  /*00e0*/  IADD3.X R7, PT, PT, RZ, UR5, RZ, P0, !PT ;  /* 0x00000005ff077c10 */ /* 0x005fce00087fe4ff */
[----:B------:R-:W-:-:S07]  /*00f0*/  LEPC R20, `(.L_x_0) ;  /* 0x000000001014794e */ /* 0x000fce0000000000 */
[----:B---3--:R-:W-:Y:S05]  /*0100*/  CALL.ABS.NOINC R8 ;  /* 0x0000000008007343 */ /* 0x008fea0003c00000 */
.L_x_0:
[----:B------:R-:W0:Y:S02]  /*0110*/  LDCU UR4, c[0x0][0x38c] ;  /* 0x00007180ff0477ac */ /* 0x000e240008000800 */
[----:B0-----:R-:W-:-:S09]  /*0120*/  UISETP.NE.AND UP0, UPT, UR4, URZ, UPT ;  /* 0x000000ff0400728c */ /* 0x001fd2000bf05270 */
[----:B------:R-:W-:Y:S05]  /*0130*/  BRA.U !UP0, `(.L_x_1) ;  /* 0x0000000508287547 */ /* 0x000fea000b800000 */
[----:B------:R-:W0:Y:S01]  /*0140*/  LDC.64 R16, c[0x0][0x358] ;  /* 0x0000d600ff107b82 */ /* 0x000e220000000a00 */
[----:B------:R-:W-:-:S07]  /*0150*/  IMAD.MOV.U32 R0, RZ, RZ, RZ ;  /* 0x000000ffff007224 */ /* 0x000fce00078e00ff */
.L_x_10:
[----:B------:R-:W-:Y:S02]  /*0160*/  IMAD.MOV.U32 R3, RZ, RZ, 0x1 ;  /* 0x00000001ff037424 */ /* 0x000fe400078e00ff */
[----:B------:R-:W-:Y:S01]  /*0170*/  HFMA2 R11, -RZ, RZ, 0, 0 ;  /* 0x00000000ff0b7431 */ /* 0x000fe200000001ff */
[----:B------:R-:W-:Y:S01]  /*0180*/  BSSY.RECONVERGENT B0, `(.L_x_2) ;  /* 0x0000044000007945 */ /* 0x000fe20003800200 */
[----:B------:R-:W-:Y:S01]  /*0190*/  IMAD.MOV.U32 R7, RZ, RZ, RZ ;  /* 0x000000ffff077224 */ /* 0x000fe200078e00ff */
[----:B------:R-:W-:Y:S01]  /*01a0*/  SHF.L.U32 R3, R3, R0, RZ ;  /* 0x0000000003037219 */ /* 0x000fe200000006ff */
[----:B------:R-:W-:Y:S01]  /*01b0*/  IMAD.MOV.U32 R9, RZ, RZ, RZ ;  /* 0x000000ffff097224 */ /* 0x000fe200078e00ff */
[----:B------:R-:W-:-:S04]  /*01c0*/  IADD3 R0, PT, PT, R0, 0x1, RZ ;  /* 0x0000000100007810 */ /* 0x000fc80007ffe0ff */
[----:B-123--:R-:W-:-:S13]  /*01d0*/  ISETP.NE.AND P0, PT, R0, 0x20, PT ;  /* 0x000000200000780c */ /* 0x00efda0003f05270 */
.L_x_9:
[----:B-1----:R-:W1:Y:S01]  /*01e0*/  LDC.64 R4, c[0x0][0x380] ;  /* 0x0000e000ff047b82 */ /* 0x002e620000000a00 */
[----:B0-----:R-:W-:Y:S01]  /*01f0*/  R2UR UR4, R16 ;  /* 0x00000000100472ca */ /* 0x001fe200000e0000 */
[----:B--23--:R-:W-:Y:S01]  /*0200*/  IMAD.IADD R15, R2, 0x1, R7 ;  /* 0x00000001020f7824 */ /* 0x00cfe200078e0207 */
[----:B------:R-:W-:-:S03]  /*0210*/  R2UR UR5, R17 ;  /* 0x00000000110572ca */ /* 0x000fc600000e0000 */
[----:B-1----:R-:W-:-:S10]  /*0220*/  IMAD.WIDE.U32 R14, R15, 0x4, R4 ;  /* 0x000000040f0e7825 */ /* 0x002fd400078e0004 */
[----:B------:R-:W2:Y:S01]  /*0230*/  LDG.E R25, desc[UR4][R14.64] ;  /* 0x000000040e197981 */ /* 0x000ea2000c1e1900 */
[----:B------:R-:W0:Y:S01]  /*0240*/  LDCU UR5, c[0x0][0x388] ;  /* 0x00007100ff0577ac */ /* 0x000e220008000800 */
[----:B------:R-:W-:Y:S01]  /*0250*/  VIADD R7, R7, 0x1 ;  /* 0x0000000107077836 */ /* 0x000fe20000000000 */
[----:B------:R-:W-:Y:S01]  /*0260*/  BSSY.RECONVERGENT B1, `(.L_x_3) ;  /* 0x0000024000017945 */ /* 0x000fe20003800200 */
[----:B------:R-:W1:Y:S03]  /*0270*/  LDCU UR4, c[0x0][0x38c] ;  /* 0x00007180ff0477ac */ /* 0x000e660008000800 */
[----:B-1----:R-:W-:Y:S02]  /*0280*/  ISETP.NE.AND P2, PT, R7, UR4, PT ;  /* 0x0000000407007c0c */ /* 0x002fe4000bf45270 */
[----:B--2---:R-:W-:-:S13]  /*0290*/  LOP3.LUT P1, RZ, R25, R3, RZ, 0xc0, !PT ;  /* 0x0000000319ff7212 */ /* 0x004fda000782c0ff */
[----:B------:R-:W1:Y:S01]  /*02a0*/  @P1 LDC.64 R18, c[0x0][0x3a0] ;  /* 0x0000e800ff121b82 */ /* 0x000e620000000a00 */
[----:B0-----:R-:W-:Y:S01]  /*02b0*/  @P1 IMAD.U32 R6, RZ, RZ, UR5 ;  /* 0x00000005ff061e24 */ /* 0x001fe2000f8e00ff */
[C---:B------:R-:W-:Y:S01]  /*02c0*/  @P1 IADD3 R21, PT, PT, R2.reuse, R9, RZ ;  /* 0x0000000902151210 */ /* 0x040fe20007ffe0ff */
[----:B------:R-:W-:Y:S01]  /*02d0*/  @!P1 IMAD.IADD R23, R2, 0x1, R11 ;  /* 0x0000000102179824 */ /* 0x000fe200078e020b */
[C---:B------:R-:W-:Y:S01]  /*02e0*/  @P1 R2UR UR6, R16.reuse ;  /* 0x00000000100612ca */ /* 0x040fe200000e0000 */
[----:B------:R-:W-:Y:S01]  /*02f0*/  @P1 IMAD.IADD R9, R9, 0x1, R6 ;  /* 0x0000000109091824 */ /* 0x000fe200078e0206 */
[----:B------:R-:W-:Y:S02]  /*0300*/  @!P1 MOV R6, UR5 ;  /* 0x0000000500069c02 */ /* 0x000fe40008000f00 */
[----:B------:R-:W0:Y:S01]  /*0310*/  @!P1 LDC.64 R12, c[0x0][0x398] ;  /* 0x0000e600ff0c9b82 */ /* 0x000e220000000a00 */
[----:B------:R-:W-:Y:S02]  /*0320*/  @P1 R2UR UR7, R17 ;  /* 0x00000000110712ca */ /* 0x000fe400000e0000 */
[----:B------:R-:W-:Y:S01]  /*0330*/  @!P1 IMAD.IADD R11, R11, 0x1, R6 ;  /* 0x000000010b0b9824 */ /* 0x000fe200078e0206 */
[----:B------:R-:W-:-:S02]  /*0340*/  @!P1 R2UR UR8, R16 ;  /* 0x00000000100892ca */ /* 0x000fc400000e0000 */
[----:B------:R-:W-:Y:S02]  /*0350*/  @!P1 R2UR UR9, R17 ;  /* 0x00000000110992ca */ /* 0x000fe400000e0000 */
[----:B------:R-:W-:Y:S01]  /*0360*/  ISETP.NE.AND P3, PT, R11, RZ, PT ;  /* 0x000000ff0b00720c */ /* 0x000fe20003f65270 */
[----:B-1----:R-:W-:-:S05]  /*0370*/  @P1 IMAD.WIDE.U32 R14, R21, 0x4, R18 ;  /* 0x00000004150e1825 */ /* 0x002fca00078e0012 */
[----:B------:R1:W-:Y:S01]  /*0380*/  @P1 STG.E desc[UR6][R14.64], R25 ;  /* 0x000000190e001986 */ /* 0x0003e2000c101906 */
[----:B0-----:R-:W-:-:S05]  /*0390*/  @!P1 IMAD.WIDE.U32 R12, R23, 0x4, R12 ;  /* 0x00000004170c9825 */ /* 0x001fca00078e000c */
[----:B------:R1:W-:Y:S01]  /*03a0*/  @!P1 STG.E desc[UR8][R12.64], R25 ;  /* 0x000000190c009986 */ /* 0x0003e2000c101908 */
[----:B------:R-:W-:Y:S01]  /*03b0*/  ISETP.NE.AND P1, PT, R9, RZ, PT ;  /* 0x000000ff0900720c */ /* 0x000fe20003f25270 */
[----:B------:R-:W-:-:S12]  /*03c0*/  @!P3 BRA `(.L_x_4) ;  /* 0x000000000034b947 */ /* 0x000fd80003800000 */
[----:B-1----:R-:W0:Y:S01]  /*03d0*/  LDC.64 R12, c[0x0][0x398] ;  /* 0x0000e600ff0c7b82 */ /* 0x002e220000000a00 */
[----:B------:R-:W-:Y:S01]  /*03e0*/  MOV R8, RZ ;  /* 0x000000ff00087202 */ /* 0x000fe20000000f00 */
[----:B------:R-:W-:-:S07]  /*03f0*/  IMAD.MOV.U32 R21, RZ, RZ, R2 ;  /* 0x000000ffff157224 */ /* 0x000fce00078e0002 */
.L_x_5:
[----:B------:R-:W-:Y:S01]  /*0400*/  R2UR UR4, R16 ;  /* 0x00000000100472ca */ /* 0x000fe200000e0000 */
[----:B0-2---:R-:W-:Y:S01]  /*0410*/  IMAD.WIDE.U32 R14, R21, 0x4, R12 ;  /* 0x00000004150e7825 */ /* 0x005fe200078e000c */
[----:B------:R-:W-:-:S13]  /*0420*/  R2UR UR5, R17 ;  /* 0x00000000110572ca */ /* 0x000fda00000e0000 */
[----:B------:R-:W2:Y:S01]  /*0430*/  LDG.E R15, desc[UR4][R14.64] ;  /* 0x000000040e0f7981 */ /* 0x000ea2000c1e1900 */
[----:B------:R-:W-:Y:S02]  /*0440*/  IMAD.IADD R8, R8, 0x1, R6 ;  /* 0x0000000108087824 */ /* 0x000fe400078e0206 */
[C---:B------:R-:W-:Y:S01]  /*0450*/  IMAD.WIDE.U32 R18, R21.reuse, 0x4, R4 ;  /* 0x0000000415127825 */ /* 0x040fe200078e0004 */
[----:B------:R-:W-:Y:S02]  /*0460*/  IADD3 R21, PT, PT, R21, R6, RZ ;  /* 0x0000000615157210 */ /* 0x000fe40007ffe0ff */
[----:B------:R-:W-:Y:S02]  /*0470*/  ISETP.GE.U32.AND P3, PT, R8, R11, PT ;  /* 0x0000000b0800720c */ /* 0x000fe40003f66070 */
[----:B--2---:R2:W-:Y:S11]  /*0480*/  STG.E desc[UR4][R18.64], R15 ;  /* 0x0000000f12007986 */ /* 0x0045f6000c101904 */
[----:B------:R-:W-:Y:S05]  /*0490*/  @!P3 BRA `(.L_x_5) ;  /* 0xfffffffc00d8b947 */ /* 0x000fea000383ffff */
.L_x_4:
[----:B------:R-:W-:Y:S05]  /*04a0*/  BSYNC.RECONVERGENT B1 ;  /* 0x0000000000017941 */ /* 0x000fea0003800200 */
.L_x_3:
[----:B------:R-:W-:Y:S04]  /*04b0*/  BSSY.RECONVERGENT B1, `(.L_x_6) ;  /* 0x000000f000017945 */ /* 0x000fe80003800200 */
[----:B------:R-:W-:Y:S05]  /*04c0*/  @!P1 BRA `(.L_x_7) ;  /* 0x0000000000349947 */ /* 0x000fea0003800000 */
[----:B-1----:R-:W0:Y:S01]  /*04d0*/  LDC.64 R12, c[0x0][0x3a0] ;  /* 0x0000e800ff0c7b82 */ /* 0x002e220000000a00 */
[----:B------:R-:W-:-:S07]  /*04e0*/  IMAD.MOV.U32 R21, RZ, RZ, RZ ;  /* 0x000000ffff157224 */ /* 0x000fce00078e00ff */
.L_x_8:
[----:B------:R-:W-:Y:S01]  /*04f0*/  R2UR UR4, R16 ;  /* 0x00000000100472ca */ /* 0x000fe200000e0000 */
[----:B------:R-:W-:Y:S01]  /*0500*/  IMAD.IADD R8, R2, 0x1, R21 ;  /* 0x0000000102087824 */ /* 0x000fe200078e0215 */
[----:B------:R-:W-:-:S03]  /*0510*/  R2UR UR5, R17 ;  /* 0x00000000110572ca */ /* 0x000fc600000e0000 */
[----:B0-23--:R-:W-:-:S10]  /*0520*/  IMAD.WIDE.U32 R14, R8, 0x4, R12 ;  /* 0x00000004080e7825 */ /* 0x00dfd400078e000c */
[----:B------:R-:W2:Y:S01]  /*0530*/  LDG.E R15, desc[UR4][R14.64] ;  /* 0x000000040e0f7981 */ /* 0x000ea2000c1e1900 */
[----:B------:R-:W-:Y:S01]  /*0540*/  IMAD.IADD R21, R21, 0x1, R6 ;  /* 0x0000000115157824 */ /* 0x000fe200078e0206 */
[----:B------:R-:W-:-:S04]  /*0550*/  IADD3 R19, PT, PT, R11, R8, RZ ;  /* 0x000000080b137210 */ /* 0x000fc80007ffe0ff */
[----:B------:R-:W-:Y:S01]  /*0560*/  ISETP.GE.U32.AND P1, PT, R21, R9, PT ;  /* 0x000000091500720c */ /* 0x000fe20003f26070 */
[----:B------:R-:W-:-:S05]  /*0570*/  IMAD.WIDE.U32 R18, R19, 0x4, R4 ;  /* 0x0000000413127825 */ /* 0x000fca00078e0004 */
[----:B--2---:R3:W-:Y:S07]  /*0580*/  STG.E desc[UR4][R18.64], R15 ;  /* 0x0000000f12007986 */ /* 0x0047ee000c101904 */
[----:B------:R-:W-:Y:S05]  /*0590*/  @!P1 BRA `(.L_x_8) ;  /* 0xfffffffc00d49947 */ /* 0x000fea000383ffff */
.L_x_7:
[----:B------:R-:W-:Y:S05]  /*05a0*/  BSYNC.RECONVERGENT B1 ;  /* 0x0000000000017941 */ /* 0x000fea0003800200 */
.L_x_6:
[----:B------:R-:W-:Y:S05]  /*05b0*/  @P2 BRA `(.L_x_9) ;  /* 0xfffffffc00082947 */ /* 0x000fea000383ffff */
[----:B------:R-:W-:Y:S05]  /*05c0*/  BSYNC.RECONVERGENT B0 ;  /* 0x0000000000007941 */ /* 0x000fea0003800200 */
.L_x_2:
[----:B------:R-:W-:Y:S05]  /*05d0*/  @P0 BRA `(.L_x_10) ;  /* 0xfffffff800e00947 */ /* 0x000fea000383ffff */
.L_x_1:
[----:B------:R-:W-:Y:S05]  /*05e0*/  WARPSYNC.ALL ;  /* 0x0000000000007948 */ /* 0x000fea0003800000 */
[----:B------:R-:W-:Y:S06]  /*05f0*/  BAR.SYNC.DEFER_BLOCKING 0x0 ;  /* 0x0000000000007b1d */ /* 0x000fec0000010000 */
[----:B------:R-:W-:Y:S05]  /*0600*/  EXIT ;  /* 0x000000000000794d */ /* 0x000fea0003800000 */
.L_x_11:
[----:B------:R-:W-:-:S00]  /*0610*/  BRA `(.L_x_11) ;  /* 0xfffffffc00fc7947 */ /* 0x000fc0000383ffff */
[----:B------:R-:W-:-:S00]  /*0620*/  NOP ;  /* 0x0000000000007918 */ /* 0x000fc00000000000 */
        /* <DEDUP_REMOVED lines=13> */
.L_x_12:


//--------------------- .nv.global.init           --------------------------
	.section	.nv.global.init,"aw",@progbits
.nv.global.init:
	.type		$str,@object
	.size		$str,(.L_0 - $str)
$str:
        /*0000*/ 	.byte	0x74, 0x69, 0x64, 0x3d, 0x25, 0x64, 0x0a, 0x00
.L_0:


//--------------------- .nv.shared.reserved.0     --------------------------
	.section	.nv.shared.reserved.0,"aw",@nobits
	.weak		__nv_reservedSMEM_offset_0_alias
	.size		__nv_reservedSMEM_offset_0_alias, 0, 64
	.other		__nv_reservedSMEM_offset_0_alias,@"STO_CUDA_RESERVED_SHARED STV_DEFAULT"
__nv_reservedSMEM_offset_0_alias:
	.zero		0
	.zero		64


//--------------------- .nv.constant0._Z10radix_sortPjjjjS_S_ --------------------------
	.section	.nv.constant0._Z10radix_sortPjjjjS_S_,"a",@progbits
	.sectionflags	@""
	.align	4
.nv.constant0._Z10radix_sortPjjjjS_S_:
	.zero		936


//--------------------- SYMBOLS --------------------------

	.type		.nv.reservedSmem.offset0,@object
	.size		.nv.reservedSmem.offset0,0x4
	.type		vprintf,@function
